//
// Generated by NVIDIA NVVM Compiler
//
// Compiler Build ID: CL-36424714
// Cuda compilation tools, release 13.0, V13.0.88
// Based on NVVM 20.0.0
//

.version 9.0
.target sm_100
.address_size 64

	// .globl	_Z6primosPci

.visible .entry _Z6primosPci(
	.param .u64 .ptr .align 1 _Z6primosPci_param_0,
	.param .u32 _Z6primosPci_param_1
)
{
	.reg .pred 	%p<11>;
	.reg .b16 	%rs<4>;
	.reg .b32 	%r<8>;
	.reg .b64 	%rd<40>;

	ld.param.u64 	%rd18, [_Z6primosPci_param_0];
	ld.param.s32 	%rd19, [_Z6primosPci_param_1];
	cvta.to.global.u64 	%rd1, %rd18;
	mov.u32 	%r1, %ntid.x;
	mov.u32 	%r2, %ctaid.x;
	mov.u32 	%r3, %tid.x;
	mad.lo.s32 	%r4, %r1, %r2, %r3;
	cvt.u64.u32 	%rd2, %r4;
	setp.ge.u64 	%p1, %rd2, %rd19;
	@%p1 bra 	$L__BB0_11;
	add.s64 	%rd21, %rd1, %rd2;
	ld.global.u8 	%rs1, [%rd21];
	setp.eq.s16 	%p2, %rs1, 1;
	mul.lo.s64 	%rd38, %rd2, %rd2;
	setp.gt.u64 	%p3, %rd38, 99999999;
	or.pred  	%p4, %p2, %p3;
	@%p4 bra 	$L__BB0_11;
	add.s64 	%rd22, %rd38, %rd2;
	max.u64 	%rd23, %rd22, 100000000;
	sub.s64 	%rd24, %rd23, %rd22;
	setp.lt.u64 	%p5, %rd22, 100000000;
	selp.u64 	%rd4, 1, 0, %p5;
	selp.s64 	%rd25, -1, 0, %p5;
	add.s64 	%rd5, %rd24, %rd25;
	and.b64  	%rd26, %rd5, -4294967296;
	setp.ne.s64 	%p6, %rd26, 0;
	@%p6 bra 	$L__BB0_4;
	cvt.u32.u64 	%r5, %rd2;
	cvt.u32.u64 	%r6, %rd5;
	div.u32 	%r7, %r6, %r5;
	cvt.u64.u32 	%rd35, %r7;
	bra.uni 	$L__BB0_5;
$L__BB0_4:
	div.u64 	%rd35, %rd5, %rd2;
$L__BB0_5:
	add.s64 	%rd9, %rd35, %rd4;
	and.b64  	%rd27, %rd9, 3;
	setp.eq.s64 	%p7, %rd27, 3;
	@%p7 bra 	$L__BB0_8;
	add.s64 	%rd28, %rd9, 1;
	and.b64  	%rd36, %rd28, 3;
$L__BB0_7:
	.pragma "nounroll";
	add.s64 	%rd29, %rd1, %rd38;
	mov.b16 	%rs2, 1;
	st.global.u8 	[%rd29], %rs2;
	add.s64 	%rd38, %rd38, %rd2;
	add.s64 	%rd36, %rd36, -1;
	setp.ne.s64 	%p8, %rd36, 0;
	@%p8 bra 	$L__BB0_7;
$L__BB0_8:
	setp.lt.u64 	%p9, %rd9, 3;
	@%p9 bra 	$L__BB0_11;
	shl.b64 	%rd34, %rd2, 2;
$L__BB0_10:
	add.s64 	%rd30, %rd1, %rd38;
	mov.b16 	%rs3, 1;
	st.global.u8 	[%rd30], %rs3;
	add.s64 	%rd31, %rd30, %rd2;
	st.global.u8 	[%rd31], %rs3;
	add.s64 	%rd32, %rd31, %rd2;
	st.global.u8 	[%rd32], %rs3;
	add.s64 	%rd33, %rd32, %rd2;
	st.global.u8 	[%rd33], %rs3;
	add.s64 	%rd38, %rd34, %rd38;
	setp.lt.u64 	%p10, %rd38, 100000000;
	@%p10 bra 	$L__BB0_10;
$L__BB0_11:
	ret;

}


// ===== COMPILED SASS (sm_100) =====

	.target	sm_100

	.elftype	@"ET_EXEC"


//--------------------- .note.nv.tkinfo           --------------------------
	.section	.note.nv.tkinfo,"",@"SHT_NOTE"
	.sectionflags	@"SHF_NOTE_NV_TKINFO"
	.tkinfo
        /*0018*/ 	.word	0x00000002
        /*0030*/ 	.string	""
        /*0030*/ 	.string	"ptxas"
        /*0030*/ 	.string	"Cuda compilation tools, release 13.0, V13.0.88"
        /*0030*/ 	.string	"Build cuda_13.0.r13.0/compiler.36424714_0"
        /*0030*/ 	.string	"-arch sm_100 -m 64 "



//--------------------- .note.nv.cuinfo           --------------------------
	.section	.note.nv.cuinfo,"",@"SHT_NOTE"
	.sectionflags	@"SHF_NOTE_NV_CUINFO"
        /*0018*/ 	.short	0x0002
        /*001a*/ 	.short	0x0064
        /*001c*/ 	.short	0x0082
	.zero		2


//--------------------- .nv.info                  --------------------------
	.section	.nv.info,"",@"SHT_CUDA_INFO"
	.align	4


	//----- nvinfo : EIATTR_REGCOUNT
	.align		4
        /*0000*/ 	.byte	0x04, 0x2f
        /*0002*/ 	.short	(.L_1 - .L_0)
	.align		4
.L_0:
        /*0004*/ 	.word	index@(_Z6primosPci)
        /*0008*/ 	.word	0x00000014


	//----- nvinfo : EIATTR_FRAME_SIZE
	.align		4
.L_1:
        /*000c*/ 	.byte	0x04, 0x11
        /*000e*/ 	.short	(.L_3 - .L_2)
	.align		4
.L_2:
        /*0010*/ 	.word	index@($__internal_0_$__cuda_sm20_div_u64)
        /*0014*/ 	.word	0x00000000


	//----- nvinfo : EIATTR_FRAME_SIZE
	.align		4
.L_3:
        /*0018*/ 	.byte	0x04, 0x11
        /*001a*/ 	.short	(.L_5 - .L_4)
	.align		4
.L_4:
        /*001c*/ 	.word	index@(_Z6primosPci)
        /*0020*/ 	.word	0x00000000


	//----- nvinfo : EIATTR_MIN_STACK_SIZE
	.align		4
.L_5:
        /*0024*/ 	.byte	0x04, 0x12
        /*0026*/ 	.short	(.L_7 - .L_6)
	.align		4
.L_6:
        /*0028*/ 	.word	index@(_Z6primosPci)
        /*002c*/ 	.word	0x00000000
.L_7:


//--------------------- .nv.compat                --------------------------
	.section	.nv.compat,"",@"SHT_CUDA_COMPAT_INFO"
	.align	4
        /*0000*/ 	.byte	0x02, 0x09, 0x00, 0x00, 0x02, 0x02, 0x01, 0x00, 0x02, 0x05, 0x05, 0x00, 0x03, 0x07, 0x01, 0x01
        /*0010*/ 	.byte	0x02, 0x03, 0x00, 0x00, 0x02, 0x06, 0x01, 0x00, 0x04, 0x0b, 0x08, 0x00, 0x09, 0x00, 0x00, 0x00
        /*0020*/ 	.byte	0x00, 0x00, 0x00, 0x00


//--------------------- .nv.info._Z6primosPci     --------------------------
	.section	.nv.info._Z6primosPci,"",@"SHT_CUDA_INFO"
	.sectionflags	@""
	.align	4


	//----- nvinfo : EIATTR_CUDA_API_VERSION
	.align		4
        /*0000*/ 	.byte	0x04, 0x37
        /*0002*/ 	.short	(.L_9 - .L_8)
.L_8:
        /*0004*/ 	.word	0x00000082


	//----- nvinfo : EIATTR_KPARAM_INFO
	.align		4
.L_9:
        /*0008*/ 	.byte	0x04, 0x17
        /*000a*/ 	.short	(.L_11 - .L_10)
.L_10:
        /*000c*/ 	.word	0x00000000
        /*0010*/ 	.short	0x0001
        /*0012*/ 	.short	0x0008
        /*0014*/ 	.byte	0x00, 0xf0, 0x11, 0x00


	//----- nvinfo : EIATTR_KPARAM_INFO
	.align		4
.L_11:
        /*0018*/ 	.byte	0x04, 0x17
        /*001a*/ 	.short	(.L_13 - .L_12)
.L_12:
        /*001c*/ 	.word	0x00000000
        /*0020*/ 	.short	0x0000
        /*0022*/ 	.short	0x0000
        /*0024*/ 	.byte	0x00, 0xf5, 0x21, 0x00


	//----- nvinfo : EIATTR_SPARSE_MMA_MASK
	.align		4
.L_13:
        /*0028*/ 	.byte	0x03, 0x50
        /*002a*/ 	.short	0x0000


	//----- nvinfo : EIATTR_MAXREG_COUNT
	.align		4
        /*002c*/ 	.byte	0x03, 0x1b
        /*002e*/ 	.short	0x00ff


	//----- nvinfo : EIATTR_MERCURY_ISA_VERSION
	.align		4
        /*0030*/ 	.byte	0x03, 0x5f
        /*0032*/ 	.short	0x0101


	//----- nvinfo : EIATTR_VRC_CTA_INIT_COUNT
	.align		4
        /*0034*/ 	.byte	0x02, 0x4a
	.zero		1
	.zero		1


	//----- nvinfo : EIATTR_EXIT_INSTR_OFFSETS
	.align		4
        /*0038*/ 	.byte	0x04, 0x1c
        /*003a*/ 	.short	(.L_15 - .L_14)


	//   ....[0]....
.L_14:
        /*003c*/ 	.word	0x00000090


	//   ....[1]....
        /*0040*/ 	.word	0x00000150


	//   ....[2]....
        /*0044*/ 	.word	0x00000590


	//   ....[3]....
        /*0048*/ 	.word	0x000006c0


	//----- nvinfo : EIATTR_CRS_STACK_SIZE
	.align		4
.L_15:
        /*004c*/ 	.byte	0x04, 0x1e
        /*004e*/ 	.short	(.L_17 - .L_16)
.L_16:
        /*0050*/ 	.word	0x00000000


	//----- nvinfo : EIATTR_CBANK_PARAM_SIZE
	.align		4
.L_17:
        /*0054*/ 	.byte	0x03, 0x19
        /*0056*/ 	.short	0x000c


	//----- nvinfo : EIATTR_PARAM_CBANK
	.align		4
        /*0058*/ 	.byte	0x04, 0x0a
        /*005a*/ 	.short	(.L_19 - .L_18)
	.align		4
.L_18:
        /*005c*/ 	.word	index@(.nv.constant0._Z6primosPci)
        /*0060*/ 	.short	0x0380
        /*0062*/ 	.short	0x000c


	//----- nvinfo : EIATTR_SW_WAR
	.align		4
.L_19:
        /*0064*/ 	.byte	0x04, 0x36
        /*0066*/ 	.short	(.L_21 - .L_20)
.L_20:
        /*0068*/ 	.word	0x00000008
.L_21:


//--------------------- .nv.callgraph             --------------------------
	.section	.nv.callgraph,"",@"SHT_CUDA_CALLGRAPH"
	.align	4
	.sectionentsize	8
	.align		4
        /*0000*/ 	.word	0x00000000
	.align		4
        /*0004*/ 	.word	0xffffffff
	.align		4
        /*0008*/ 	.word	0x00000000
	.align		4
        /*000c*/ 	.word	0xfffffffe
	.align		4
        /*0010*/ 	.word	0x00000000
	.align		4
        /*0014*/ 	.word	0xfffffffd
	.align		4
        /*0018*/ 	.word	0x00000000
	.align		4
        /*001c*/ 	.word	0xfffffffc


//--------------------- .text._Z6primosPci        --------------------------
	.section	.text._Z6primosPci,"ax",@progbits
	.align	128
        .global         _Z6primosPci
        .type           _Z6primosPci,@function
        .size           _Z6primosPci,(.L_x_8 - _Z6primosPci)
        .other          _Z6primosPci,@"STO_CUDA_ENTRY STV_DEFAULT"
_Z6primosPci:
.text._Z6primosPci:
[----:B------:R-:W-:Y:S01]  /*0000*/  LDC R1, c[0x0][0x37c] ;  /* 0x0000df00ff017b82 */ /* 0x000fe20000000800 */
[----:B------:R-:W0:Y:S01]  /*0010*/  S2R R0, SR_CTAID.X ;  /* 0x0000000000007919 */ /* 0x000e220000002500 */
[----:B------:R-:W0:Y:S01]  /*0020*/  LDCU UR4, c[0x0][0x360] ;  /* 0x00006c00ff0477ac */ /* 0x000e220008000800 */
[----:B------:R-:W0:Y:S01]  /*0030*/  S2R R3, SR_TID.X ;  /* 0x0000000000037919 */ /* 0x000e220000002100 */
[----:B------:R-:W1:Y:S01]  /*0040*/  LDCU UR5, c[0x0][0x388] ;  /* 0x00007100ff0577ac */ /* 0x000e620008000800 */
[----:B0-----:R-:W-:Y:S01]  /*0050*/  IMAD R0, R0, UR4, R3 ;  /* 0x0000000400007c24 */ /* 0x001fe2000f8e0203 */
[----:B-1----:R-:W-:-:S04]  /*0060*/  USHF.R.S32.HI UR4, URZ, 0x1f, UR5 ;  /* 0x0000001fff047899 */ /* 0x002fc80008011405 */
[----:B------:R-:W-:-:S04]  /*0070*/  ISETP.GE.U32.AND P0, PT, R0, UR5, PT ;  /* 0x0000000500007c0c */ /* 0x000fc8000bf06070 */
[----:B------:R-:W-:-:S13]  /*0080*/  ISETP.GE.U32.AND.EX P0, PT, RZ, UR4, PT, P0 ;  /* 0x00000004ff007c0c */ /* 0x000fda000bf06100 */
[----:B------:R-:W-:Y:S05]  /*0090*/  @P0 EXIT ;  /* 0x000000000000094d */ /* 0x000fea0003800000 */
[----:B------:R-:W0:Y:S01]  /*00a0*/  LDCU.64 UR4, c[0x0][0x380] ;  /* 0x00007000ff0477ac */ /* 0x000e220008000a00 */
[----:B------:R-:W1:Y:S01]  /*00b0*/  LDCU.64 UR6, c[0x0][0x358] ;  /* 0x00006b00ff0677ac */ /* 0x000e620008000a00 */
[----:B0-----:R-:W-:-:S05]  /*00c0*/  IADD3 R2, P0, PT, R0, UR4, RZ ;  /* 0x0000000400027c10 */ /* 0x001fca000ff1e0ff */
[----:B------:R-:W-:-:S05]  /*00d0*/  IMAD.X R3, RZ, RZ, UR5, P0 ;  /* 0x00000005ff037e24 */ /* 0x000fca00080e06ff */
[----:B-1----:R0:W2:Y:S01]  /*00e0*/  LDG.E.U8 R2, desc[UR6][R2.64] ;  /* 0x0000000602027981 */ /* 0x0020a2000c1e1100 */
[----:B------:R-:W-:Y:S01]  /*00f0*/  IMAD.WIDE.U32 R4, R0, R0, RZ ;  /* 0x0000000000047225 */ /* 0x000fe200078e00ff */
[----:B------:R-:W-:Y:S02]  /*0100*/  UMOV UR4, URZ ;  /* 0x000000ff00047c82 */ /* 0x000fe40008000000 */
[----:B------:R-:W-:Y:S01]  /*0110*/  ISETP.GT.U32.AND P0, PT, R4, 0x5f5e0ff, PT ;  /* 0x05f5e0ff0400780c */ /* 0x000fe20003f04070 */
[----:B0-----:R-:W-:-:S05]  /*0120*/  VIADD R3, R5, UR4 ;  /* 0x0000000405037c36 */ /* 0x001fca0008000000 */
[----:B------:R-:W-:-:S04]  /*0130*/  ISETP.GT.U32.AND.EX P0, PT, R3, RZ, PT, P0 ;  /* 0x000000ff0300720c */ /* 0x000fc80003f04100 */
[----:B--2---:R-:W-:-:S13]  /*0140*/  ISETP.EQ.OR P0, PT, R2, 0x1, P0 ;  /* 0x000000010200780c */ /* 0x004fda0000702670 */
[----:B------:R-:W-:Y:S05]  /*0150*/  @P0 EXIT ;  /* 0x000000000000094d */ /* 0x000fea0003800000 */
[----:B------:R-:W-:Y:S01]  /*0160*/  IMAD.MOV.U32 R5, RZ, RZ, R4 ;  /* 0x000000ffff057224 */ /* 0x000fe200078e0004 */
[----:B------:R-:W-:Y:S04]  /*0170*/  BSSY.RECONVERGENT B0, `(.L_x_0) ;  /* 0x0000027000007945 */ /* 0x000fe80003800200 */
[----:B------:R-:W-:-:S04]  /*0180*/  IADD3 R2, P0, PT, R0, R5, RZ ;  /* 0x0000000500027210 */ /* 0x000fc80007f1e0ff */
[C---:B------:R-:W-:Y:S01]  /*0190*/  ISETP.GT.U32.AND P1, PT, R2.reuse, 0x5f5e100, PT ;  /* 0x05f5e1000200780c */ /* 0x040fe20003f24070 */
[----:B------:R-:W-:Y:S01]  /*01a0*/  IMAD.X R4, RZ, RZ, R3, P0 ;  /* 0x000000ffff047224 */ /* 0x000fe200000e0603 */
[----:B------:R-:W-:-:S04]  /*01b0*/  ISETP.GE.U32.AND P0, PT, R2, 0x5f5e100, PT ;  /* 0x05f5e1000200780c */ /* 0x000fc80003f06070 */
[C---:B------:R-:W-:Y:S02]  /*01c0*/  ISETP.GT.U32.AND.EX P1, PT, R4.reuse, RZ, PT, P1 ;  /* 0x000000ff0400720c */ /* 0x040fe40003f24110 */
[----:B------:R-:W-:Y:S02]  /*01d0*/  ISETP.GE.U32.AND.EX P0, PT, R4, RZ, PT, P0 ;  /* 0x000000ff0400720c */ /* 0x000fe40003f06100 */
[----:B------:R-:W-:Y:S02]  /*01e0*/  SEL R7, R2, 0x5f5e100, P1 ;  /* 0x05f5e10002077807 */ /* 0x000fe40000800000 */
[----:B------:R-:W-:Y:S02]  /*01f0*/  SEL R6, RZ, 0xffffffff, P0 ;  /* 0xffffffffff067807 */ /* 0x000fe40000000000 */
[----:B------:R-:W-:Y:S02]  /*0200*/  SEL R9, R4, RZ, P1 ;  /* 0x000000ff04097207 */ /* 0x000fe40000800000 */
[----:B------:R-:W-:-:S02]  /*0210*/  IADD3 R7, P1, P2, R6, R7, -R2 ;  /* 0x0000000706077210 */ /* 0x000fc40007a3e802 */
[----:B------:R-:W-:Y:S02]  /*0220*/  SEL R2, RZ, 0x1, P0 ;  /* 0x00000001ff027807 */ /* 0x000fe40000000000 */
[----:B------:R-:W-:-:S04]  /*0230*/  IADD3.X R6, PT, PT, R6, R9, ~R4, P1, P2 ;  /* 0x0000000906067210 */ /* 0x000fc80000fe4c04 */
[----:B------:R-:W-:-:S13]  /*0240*/  ISETP.NE.U32.AND P1, PT, R6, RZ, PT ;  /* 0x000000ff0600720c */ /* 0x000fda0003f25070 */
[----:B------:R-:W-:Y:S05]  /*0250*/  @P1 BRA `(.L_x_1) ;  /* 0x0000000000501947 */ /* 0x000fea0003800000 */
[----:B------:R-:W0:Y:S01]  /*0260*/  I2F.U32.RP R4, R0 ;  /* 0x0000000000047306 */ /* 0x000e220000209000 */
[----:B------:R-:W-:Y:S01]  /*0270*/  IMAD.MOV R11, RZ, RZ, -R0 ;  /* 0x000000ffff0b7224 */ /* 0x000fe200078e0a00 */
[----:B------:R-:W-:-:S06]  /*0280*/  ISETP.NE.U32.AND P2, PT, R0, RZ, PT ;  /* 0x000000ff0000720c */ /* 0x000fcc0003f45070 */
[----:B0-----:R-:W0:Y:S02]  /*0290*/  MUFU.RCP R4, R4 ;  /* 0x0000000400047308 */ /* 0x001e240000001000 */
[----:B0-----:R-:W-:-:S06]  /*02a0*/  VIADD R8, R4, 0xffffffe ;  /* 0x0ffffffe04087836 */ /* 0x001fcc0000000000 */
[----:B------:R0:W1:Y:S02]  /*02b0*/  F2I.FTZ.U32.TRUNC.NTZ R9, R8 ;  /* 0x0000000800097305 */ /* 0x000064000021f000 */
[----:B0-----:R-:W-:Y:S02]  /*02c0*/  IMAD.MOV.U32 R8, RZ, RZ, RZ ;  /* 0x000000ffff087224 */ /* 0x001fe400078e00ff */
[----:B-1----:R-:W-:-:S04]  /*02d0*/  IMAD R11, R11, R9, RZ ;  /* 0x000000090b0b7224 */ /* 0x002fc800078e02ff */
[----:B------:R-:W-:-:S06]  /*02e0*/  IMAD.HI.U32 R6, R9, R11, R8 ;  /* 0x0000000b09067227 */ /* 0x000fcc00078e0008 */
[----:B------:R-:W-:-:S04]  /*02f0*/  IMAD.HI.U32 R6, R6, R7, RZ ;  /* 0x0000000706067227 */ /* 0x000fc800078e00ff */
[----:B------:R-:W-:-:S04]  /*0300*/  IMAD.MOV R9, RZ, RZ, -R6 ;  /* 0x000000ffff097224 */ /* 0x000fc800078e0a06 */
[----:B------:R-:W-:-:S05]  /*0310*/  IMAD R7, R0, R9, R7 ;  /* 0x0000000900077224 */ /* 0x000fca00078e0207 */
[----:B------:R-:W-:-:S13]  /*0320*/  ISETP.GE.U32.AND P0, PT, R7, R0, PT ;  /* 0x000000000700720c */ /* 0x000fda0003f06070 */
[----:B------:R-:W-:Y:S02]  /*0330*/  @P0 IMAD.IADD R7, R7, 0x1, -R0 ;  /* 0x0000000107070824 */ /* 0x000fe400078e0a00 */
[----:B------:R-:W-:-:S03]  /*0340*/  @P0 VIADD R6, R6, 0x1 ;  /* 0x0000000106060836 */ /* 0x000fc60000000000 */
[----:B------:R-:W-:Y:S01]  /*0350*/  ISETP.GE.U32.AND P1, PT, R7, R0, PT ;  /* 0x000000000700720c */ /* 0x000fe20003f26070 */
[----:B------:R-:W-:-:S12]  /*0360*/  IMAD.MOV.U32 R7, RZ, RZ, RZ ;  /* 0x000000ffff077224 */ /* 0x000fd800078e00ff */
[----:B------:R-:W-:Y:S01]  /*0370*/  @P1 VIADD R6, R6, 0x1 ;  /* 0x0000000106061836 */ /* 0x000fe20000000000 */
[----:B------:R-:W-:Y:S01]  /*0380*/  @!P2 LOP3.LUT R6, RZ, R0, RZ, 0x33, !PT ;  /* 0x00000000ff06a212 */ /* 0x000fe200078e33ff */
[----:B------:R-:W-:Y:S06]  /*0390*/  BRA `(.L_x_2) ;  /* 0x0000000000107947 */ /* 0x000fec0003800000 */
.L_x_1:
[----:B------:R-:W-:-:S07]  /*03a0*/  MOV R4, 0x3c0 ;  /* 0x000003c000047802 */ /* 0x000fce0000000f00 */
[----:B------:R-:W-:Y:S05]  /*03b0*/  CALL.REL.NOINC `($__internal_0_$__cuda_sm20_div_u64) ;  /* 0x0000000000c47944 */ /* 0x000fea0003c00000 */
[----:B------:R-:W-:Y:S02]  /*03c0*/  IMAD.MOV.U32 R6, RZ, RZ, R8 ;  /* 0x000000ffff067224 */ /* 0x000fe400078e0008 */
[----:B------:R-:W-:-:S07]  /*03d0*/  IMAD.MOV.U32 R7, RZ, RZ, R9 ;  /* 0x000000ffff077224 */ /* 0x000fce00078e0009 */
.L_x_2:
[----:B------:R-:W-:Y:S05]  /*03e0*/  BSYNC.RECONVERGENT B0 ;  /* 0x0000000000007941 */ /* 0x000fea0003800200 */
.L_x_0:
[----:B------:R-:W-:Y:S01]  /*03f0*/  IADD3 R2, P0, PT, R6, R2, RZ ;  /* 0x0000000206027210 */ /* 0x000fe20007f1e0ff */
[----:B------:R-:W0:Y:S01]  /*0400*/  LDCU.64 UR8, c[0x0][0x380] ;  /* 0x00007000ff0877ac */ /* 0x000e220008000a00 */
[----:B------:R-:W-:Y:S02]  /*0410*/  BSSY.RECONVERGENT B0, `(.L_x_3) ;  /* 0x0000017000007945 */ /* 0x000fe40003800200 */
[C---:B------:R-:W-:Y:S01]  /*0420*/  LOP3.LUT R4, R2.reuse, 0x3, RZ, 0xc0, !PT ;  /* 0x0000000302047812 */ /* 0x040fe200078ec0ff */
[----:B------:R-:W-:Y:S01]  /*0430*/  IMAD.X R6, RZ, RZ, R7, P0 ;  /* 0x000000ffff067224 */ /* 0x000fe200000e0607 */
[----:B------:R-:W-:Y:S01]  /*0440*/  ISETP.GE.U32.AND P0, PT, R2, 0x3, PT ;  /* 0x000000030200780c */ /* 0x000fe20003f06070 */
[----:B------:R-:W1:Y:S01]  /*0450*/  LDCU.64 UR4, c[0x0][0x380] ;  /* 0x00007000ff0477ac */ /* 0x000e620008000a00 */
[----:B------:R-:W-:Y:S02]  /*0460*/  ISETP.NE.U32.AND P1, PT, R4, 0x3, PT ;  /* 0x000000030400780c */ /* 0x000fe40003f25070 */
[----:B------:R-:W-:-:S02]  /*0470*/  ISETP.GE.U32.AND.EX P0, PT, R6, RZ, PT, P0 ;  /* 0x000000ff0600720c */ /* 0x000fc40003f06100 */
[----:B------:R-:W-:-:S13]  /*0480*/  ISETP.NE.AND.EX P1, PT, RZ, RZ, PT, P1 ;  /* 0x000000ffff00720c */ /* 0x000fda0003f25310 */
[----:B01----:R-:W-:Y:S05]  /*0490*/  @!P1 BRA `(.L_x_4) ;  /* 0x0000000000389947 */ /* 0x003fea0003800000 */
[----:B------:R-:W-:Y:S02]  /*04a0*/  VIADD R2, R2, 0x1 ;  /* 0x0000000102027836 */ /* 0x000fe40000000000 */
[----:B------:R-:W-:-:S03]  /*04b0*/  IMAD.MOV.U32 R4, RZ, RZ, RZ ;  /* 0x000000ffff047224 */ /* 0x000fc600078e00ff */
[----:B------:R-:W-:-:S07]  /*04c0*/  LOP3.LUT R2, R2, 0x3, RZ, 0xc0, !PT ;  /* 0x0000000302027812 */ /* 0x000fce00078ec0ff */
.L_x_5:
[----:B------:R-:W-:Y:S01]  /*04d0*/  IADD3 R6, P1, PT, R5, UR4, RZ ;  /* 0x0000000405067c10 */ /* 0x000fe2000ff3e0ff */
[----:B------:R-:W-:Y:S01]  /*04e0*/  IMAD.MOV.U32 R8, RZ, RZ, 0x1 ;  /* 0x00000001ff087424 */ /* 0x000fe200078e00ff */
[----:B------:R-:W-:Y:S02]  /*04f0*/  IADD3 R5, P2, PT, R0, R5, RZ ;  /* 0x0000000500057210 */ /* 0x000fe40007f5e0ff */
[----:B------:R-:W-:Y:S02]  /*0500*/  IADD3.X R7, PT, PT, R3, UR5, RZ, P1, !PT ;  /* 0x0000000503077c10 */ /* 0x000fe40008ffe4ff */
[----:B------:R-:W-:Y:S01]  /*0510*/  IADD3 R2, P1, PT, R2, -0x1, RZ ;  /* 0xffffffff02027810 */ /* 0x000fe20007f3e0ff */
[----:B------:R-:W-:Y:S02]  /*0520*/  IMAD.X R3, RZ, RZ, R3, P2 ;  /* 0x000000ffff037224 */ /* 0x000fe400010e0603 */
[----:B------:R0:W-:Y:S01]  /*0530*/  STG.E.U8 desc[UR6][R6.64], R8 ;  /* 0x0000000806007986 */ /* 0x0001e2000c101106 */
[----:B------:R-:W-:-:S02]  /*0540*/  IADD3.X R4, PT, PT, R4, -0x1, RZ, P1, !PT ;  /* 0xffffffff04047810 */ /* 0x000fc40000ffe4ff */
[----:B------:R-:W-:-:S04]  /*0550*/  ISETP.NE.U32.AND P1, PT, R2, RZ, PT ;  /* 0x000000ff0200720c */ /* 0x000fc80003f25070 */
[----:B------:R-:W-:-:S13]  /*0560*/  ISETP.NE.AND.EX P1, PT, R4, RZ, PT, P1 ;  /* 0x000000ff0400720c */ /* 0x000fda0003f25310 */
[----:B0-----:R-:W-:Y:S05]  /*0570*/  @P1 BRA `(.L_x_5) ;  /* 0xfffffffc00d41947 */ /* 0x001fea000383ffff */
.L_x_4:
[----:B------:R-:W-:Y:S05]  /*0580*/  BSYNC.RECONVERGENT B0 ;  /* 0x0000000000007941 */ /* 0x000fea0003800200 */
.L_x_3:
[----:B------:R-:W-:Y:S05]  /*0590*/  @!P0 EXIT ;  /* 0x000000000000894d */ /* 0x000fea0003800000 */
.L_x_6:
[----:B------:R-:W-:Y:S01]  /*05a0*/  IADD3 R12, P0, PT, R5, UR8, RZ ;  /* 0x00000008050c7c10 */ /* 0x000fe2000ff1e0ff */
[----:B------:R-:W-:Y:S01]  /*05b0*/  IMAD.MOV.U32 R4, RZ, RZ, 0x1 ;  /* 0x00000001ff047424 */ /* 0x000fe200078e00ff */
[C---:B------:R-:W-:Y:S02]  /*05c0*/  LEA R5, P1, R0.reuse, R5, 0x2 ;  /* 0x0000000500057211 */ /* 0x040fe400078210ff */
[----:B------:R-:W-:Y:S02]  /*05d0*/  IADD3.X R13, PT, PT, R3, UR9, RZ, P0, !PT ;  /* 0x00000009030d7c10 */ /* 0x000fe400087fe4ff */
[C---:B------:R-:W-:Y:S02]  /*05e0*/  IADD3 R6, P0, PT, R0.reuse, R12, RZ ;  /* 0x0000000c00067210 */ /* 0x040fe40007f1e0ff */
[C---:B------:R-:W-:Y:S01]  /*05f0*/  LEA.HI.X R3, R0.reuse, R3, RZ, 0x2, P1 ;  /* 0x0000000300037211 */ /* 0x040fe200008f14ff */
[----:B------:R0:W-:Y:S02]  /*0600*/  STG.E.U8 desc[UR6][R12.64], R4 ;  /* 0x000000040c007986 */ /* 0x0001e4000c101106 */
[----:B------:R-:W-:Y:S01]  /*0610*/  IMAD.X R7, RZ, RZ, R13, P0 ;  /* 0x000000ffff077224 */ /* 0x000fe200000e060d */
[----:B------:R-:W-:-:S04]  /*0620*/  IADD3 R8, P0, PT, R0, R6, RZ ;  /* 0x0000000600087210 */ /* 0x000fc80007f1e0ff */
[----:B------:R0:W-:Y:S01]  /*0630*/  STG.E.U8 desc[UR6][R6.64], R4 ;  /* 0x0000000406007986 */ /* 0x0001e2000c101106 */
[----:B------:R-:W-:Y:S01]  /*0640*/  IMAD.X R9, RZ, RZ, R7, P0 ;  /* 0x000000ffff097224 */ /* 0x000fe200000e0607 */
[----:B------:R-:W-:-:S04]  /*0650*/  IADD3 R10, P0, PT, R0, R8, RZ ;  /* 0x00000008000a7210 */ /* 0x000fc80007f1e0ff */
[----:B------:R0:W-:Y:S01]  /*0660*/  STG.E.U8 desc[UR6][R8.64], R4 ;  /* 0x0000000408007986 */ /* 0x0001e2000c101106 */
[----:B------:R-:W-:Y:S01]  /*0670*/  IMAD.X R11, RZ, RZ, R9, P0 ;  /* 0x000000ffff0b7224 */ /* 0x000fe200000e0609 */
[----:B------:R-:W-:-:S04]  /*0680*/  ISETP.GE.U32.AND P0, PT, R5, 0x5f5e100, PT ;  /* 0x05f5e1000500780c */ /* 0x000fc80003f06070 */
[----:B------:R0:W-:Y:S01]  /*0690*/  STG.E.U8 desc[UR6][R10.64], R4 ;  /* 0x000000040a007986 */ /* 0x0001e2000c101106 */
[----:B------:R-:W-:-:S13]  /*06a0*/  ISETP.GE.U32.AND.EX P0, PT, R3, RZ, PT, P0 ;  /* 0x000000ff0300720c */ /* 0x000fda0003f06100 */
[----:B0-----:R-:W-:Y:S05]  /*06b0*/  @!P0 BRA `(.L_x_6) ;  /* 0xfffffffc00b88947 */ /* 0x001fea000383ffff */
[----:B------:R-:W-:Y:S05]  /*06c0*/  EXIT ;  /* 0x000000000000794d */ /* 0x000fea0003800000 */
        .weak           $__internal_0_$__cuda_sm20_div_u64
        .type           $__internal_0_$__cuda_sm20_div_u64,@function
        .size           $__internal_0_$__cuda_sm20_div_u64,(.L_x_8 - $__internal_0_$__cuda_sm20_div_u64)
$__internal_0_$__cuda_sm20_div_u64:
[----:B------:R-:W-:Y:S02]  /*06d0*/  IMAD.MOV.U32 R12, RZ, RZ, R0 ;  /* 0x000000ffff0c7224 */ /* 0x000fe400078e0000 */
[----:B------:R-:W-:-:S04]  /*06e0*/  IMAD.MOV.U32 R13, RZ, RZ, RZ ;  /* 0x000000ffff0d7224 */ /* 0x000fc800078e00ff */
[----:B------:R-:W0:Y:S08]  /*06f0*/  I2F.U64.RP R12, R12 ;  /* 0x0000000c000c7312 */ /* 0x000e300000309000 */
[----:B0-----:R-:W0:Y:S02]  /*0700*/  MUFU.RCP R8, R12 ;  /* 0x0000000c00087308 */ /* 0x001e240000001000 */
[----:B0-----:R-:W-:-:S06]  /*0710*/  VIADD R8, R8, 0x1ffffffe ;  /* 0x1ffffffe08087836 */ /* 0x001fcc0000000000 */
[----:B------:R-:W0:Y:S02]  /*0720*/  F2I.U64.TRUNC R8, R8 ;  /* 0x0000000800087311 */ /* 0x000e24000020d800 */
[----:B0-----:R-:W-:-:S04]  /*0730*/  IMAD.WIDE.U32 R10, R8, R0, RZ ;  /* 0x00000000080a7225 */ /* 0x001fc800078e00ff */
[----:B------:R-:W-:Y:S01]  /*0740*/  IMAD R11, R9, R0, R11 ;  /* 0x00000000090b7224 */ /* 0x000fe200078e020b */
[----:B------:R-:W-:-:S05]  /*0750*/  IADD3 R15, P0, PT, RZ, -R10, RZ ;  /* 0x8000000aff0f7210 */ /* 0x000fca0007f1e0ff */
[----:B------:R-:W-:-:S04]  /*0760*/  IMAD.HI.U32 R10, R8, R15, RZ ;  /* 0x0000000f080a7227 */ /* 0x000fc800078e00ff */
[----:B------:R-:W-:Y:S02]  /*0770*/  IMAD.X R17, RZ, RZ, ~R11, P0 ;  /* 0x000000ffff117224 */ /* 0x000fe400000e0e0b */
[----:B------:R-:W-:Y:S02]  /*0780*/  IMAD.MOV.U32 R11, RZ, RZ, R8 ;  /* 0x000000ffff0b7224 */ /* 0x000fe400078e0008 */
[-C--:B------:R-:W-:Y:S02]  /*0790*/  IMAD R13, R9, R17.reuse, RZ ;  /* 0x00000011090d7224 */ /* 0x080fe400078e02ff */
[----:B------:R-:W-:-:S04]  /*07a0*/  IMAD.WIDE.U32 R10, P0, R8, R17, R10 ;  /* 0x00000011080a7225 */ /* 0x000fc8000780000a */
[----:B------:R-:W-:-:S04]  /*07b0*/  IMAD.HI.U32 R17, R9, R17, RZ ;  /* 0x0000001109117227 */ /* 0x000fc800078e00ff */
[----:B------:R-:W-:-:S05]  /*07c0*/  IMAD.HI.U32 R10, P1, R9, R15, R10 ;  /* 0x0000000f090a7227 */ /* 0x000fca000782000a */
[----:B------:R-:W-:Y:S01]  /*07d0*/  IADD3 R11, P2, PT, R13, R10, RZ ;  /* 0x0000000a0d0b7210 */ /* 0x000fe20007f5e0ff */
[----:B------:R-:W-:-:S04]  /*07e0*/  IMAD.X R10, R17, 0x1, R9, P0 ;  /* 0x00000001110a7824 */ /* 0x000fc800000e0609 */
[----:B------:R-:W-:Y:S01]  /*07f0*/  IMAD.WIDE.U32 R8, R11, R0, RZ ;  /* 0x000000000b087225 */ /* 0x000fe200078e00ff */
[----:B------:R-:W-:Y:S02]  /*0800*/  IADD3.X R13, PT, PT, RZ, RZ, R10, P2, P1 ;  /* 0x000000ffff0d7210 */ /* 0x000fe400017e240a */
[----:B------:R-:W-:-:S03]  /*0810*/  IADD3 R15, P0, PT, RZ, -R8, RZ ;  /* 0x80000008ff0f7210 */ /* 0x000fc60007f1e0ff */
[----:B------:R-:W-:Y:S02]  /*0820*/  IMAD R8, R13, R0, R9 ;  /* 0x000000000d087224 */ /* 0x000fe400078e0209 */
[----:B------:R-:W-:Y:S02]  /*0830*/  IMAD.MOV.U32 R9, RZ, RZ, RZ ;  /* 0x000000ffff097224 */ /* 0x000fe400078e00ff */
[----:B------:R-:W-:-:S04]  /*0840*/  IMAD.HI.U32 R10, R11, R15, RZ ;  /* 0x0000000f0b0a7227 */ /* 0x000fc800078e00ff */
[----:B------:R-:W-:-:S04]  /*0850*/  IMAD.X R8, RZ, RZ, ~R8, P0 ;  /* 0x000000ffff087224 */ /* 0x000fc800000e0e08 */
[----:B------:R-:W-:-:S04]  /*0860*/  IMAD.WIDE.U32 R10, P0, R11, R8, R10 ;  /* 0x000000080b0a7225 */ /* 0x000fc8000780000a */
[C---:B------:R-:W-:Y:S02]  /*0870*/  IMAD R12, R13.reuse, R8, RZ ;  /* 0x000000080d0c7224 */ /* 0x040fe400078e02ff */
[----:B------:R-:W-:-:S04]  /*0880*/  IMAD.HI.U32 R11, P1, R13, R15, R10 ;  /* 0x0000000f0d0b7227 */ /* 0x000fc8000782000a */
[----:B------:R-:W-:Y:S01]  /*0890*/  IMAD.HI.U32 R8, R13, R8, RZ ;  /* 0x000000080d087227 */ /* 0x000fe200078e00ff */
[----:B------:R-:W-:-:S03]  /*08a0*/  IADD3 R11, P2, PT, R12, R11, RZ ;  /* 0x0000000b0c0b7210 */ /* 0x000fc60007f5e0ff */
[----:B------:R-:W-:Y:S02]  /*08b0*/  IMAD.X R13, R8, 0x1, R13, P0 ;  /* 0x00000001080d7824 */ /* 0x000fe400000e060d */
[----:B------:R-:W-:-:S03]  /*08c0*/  IMAD.HI.U32 R8, R11, R7, RZ ;  /* 0x000000070b087227 */ /* 0x000fc600078e00ff */
[----:B------:R-:W-:Y:S01]  /*08d0*/  IADD3.X R13, PT, PT, RZ, RZ, R13, P2, P1 ;  /* 0x000000ffff0d7210 */ /* 0x000fe200017e240d */
[----:B------:R-:W-:-:S04]  /*08e0*/  IMAD.WIDE.U32 R8, R11, R6, R8 ;  /* 0x000000060b087225 */ /* 0x000fc800078e0008 */
[C---:B------:R-:W-:Y:S02]  /*08f0*/  IMAD R11, R13.reuse, R6, RZ ;  /* 0x000000060d0b7224 */ /* 0x040fe400078e02ff */
[----:B------:R-:W-:-:S04]  /*0900*/  IMAD.HI.U32 R8, P0, R13, R7, R8 ;  /* 0x000000070d087227 */ /* 0x000fc80007800008 */
[----:B------:R-:W-:Y:S01]  /*0910*/  IMAD.HI.U32 R13, R13, R6, RZ ;  /* 0x000000060d0d7227 */ /* 0x000fe200078e00ff */
[----:B------:R-:W-:-:S03]  /*0920*/  IADD3 R11, P1, PT, R11, R8, RZ ;  /* 0x000000080b0b7210 */ /* 0x000fc60007f3e0ff */
[----:B------:R-:W-:-:S04]  /*0930*/  IMAD.X R8, RZ, RZ, R13, P0 ;  /* 0x000000ffff087224 */ /* 0x000fc800000e060d */
[----:B------:R-:W-:Y:S02]  /*0940*/  IMAD.X R13, RZ, RZ, R8, P1 ;  /* 0x000000ffff0d7224 */ /* 0x000fe400008e0608 */
[----:B------:R-:W-:-:S04]  /*0950*/  IMAD.WIDE.U32 R8, R11, R0, RZ ;  /* 0x000000000b087225 */ /* 0x000fc800078e00ff */
[----:B------:R-:W-:Y:S01]  /*0960*/  IMAD R9, R13, R0, R9 ;  /* 0x000000000d097224 */ /* 0x000fe200078e0209 */
[----:B------:R-:W-:-:S04]  /*0970*/  IADD3 R15, P0, PT, -R8, R7, RZ ;  /* 0x00000007080f7210 */ /* 0x000fc80007f1e1ff */
[-C--:B------:R-:W-:Y:S01]  /*0980*/  IADD3 R7, P1, PT, -R0, R15.reuse, RZ ;  /* 0x0000000f00077210 */ /* 0x080fe20007f3e1ff */
[----:B------:R-:W-:Y:S01]  /*0990*/  IMAD.X R10, R6, 0x1, ~R9, P0 ;  /* 0x00000001060a7824 */ /* 0x000fe200000e0e09 */
[----:B------:R-:W-:Y:S02]  /*09a0*/  ISETP.GE.U32.AND P0, PT, R15, R0, PT ;  /* 0x000000000f00720c */ /* 0x000fe40003f06070 */
[----:B------:R-:W-:Y:S02]  /*09b0*/  IADD3 R6, P2, PT, R11, 0x1, RZ ;  /* 0x000000010b067810 */ /* 0x000fe40007f5e0ff */
[C---:B------:R-:W-:Y:S02]  /*09c0*/  ISETP.GE.U32.AND.EX P0, PT, R10.reuse, RZ, PT, P0 ;  /* 0x000000ff0a00720c */ /* 0x040fe40003f06100 */
[----:B------:R-:W-:Y:S01]  /*09d0*/  IADD3.X R9, PT, PT, R10, -0x1, RZ, P1, !PT ;  /* 0xffffffff0a097810 */ /* 0x000fe20000ffe4ff */
[----:B------:R-:W-:Y:S01]  /*09e0*/  IMAD.X R8, RZ, RZ, R13, P2 ;  /* 0x000000ffff087224 */ /* 0x000fe200010e060d */
[----:B------:R-:W-:-:S02]  /*09f0*/  SEL R7, R7, R15, P0 ;  /* 0x0000000f07077207 */ /* 0x000fc40000000000 */
[----:B------:R-:W-:Y:S02]  /*0a00*/  SEL R11, R6, R11, P0 ;  /* 0x0000000b060b7207 */ /* 0x000fe40000000000 */
[----:B------:R-:W-:Y:S02]  /*0a10*/  SEL R9, R9, R10, P0 ;  /* 0x0000000a09097207 */ /* 0x000fe40000000000 */
[----:B------:R-:W-:Y:S02]  /*0a20*/  SEL R6, R8, R13, P0 ;  /* 0x0000000d08067207 */ /* 0x000fe40000000000 */
[----:B------:R-:W-:Y:S01]  /*0a30*/  ISETP.GE.U32.AND P0, PT, R7, R0, PT ;  /* 0x000000000700720c */ /* 0x000fe20003f06070 */
[----:B------:R-:W-:Y:S01]  /*0a40*/  IMAD.MOV.U32 R7, RZ, RZ, 0x0 ;  /* 0x00000000ff077424 */ /* 0x000fe200078e00ff */
[----:B------:R-:W-:Y:S02]  /*0a50*/  IADD3 R8, P2, PT, R11, 0x1, RZ ;  /* 0x000000010b087810 */ /* 0x000fe40007f5e0ff */
[----:B------:R-:W-:-:S02]  /*0a60*/  ISETP.GE.U32.AND.EX P0, PT, R9, RZ, PT, P0 ;  /* 0x000000ff0900720c */ /* 0x000fc40003f06100 */
[----:B------:R-:W-:Y:S01]  /*0a70*/  ISETP.NE.U32.AND P1, PT, R0, RZ, PT ;  /* 0x000000ff0000720c */ /* 0x000fe20003f25070 */
[----:B------:R-:W-:Y:S01]  /*0a80*/  IMAD.X R9, RZ, RZ, R6, P2 ;  /* 0x000000ffff097224 */ /* 0x000fe200010e0606 */
[----:B------:R-:W-:Y:S02]  /*0a90*/  SEL R8, R8, R11, P0 ;  /* 0x0000000b08087207 */ /* 0x000fe40000000000 */
[----:B------:R-:W-:Y:S02]  /*0aa0*/  ISETP.NE.AND.EX P1, PT, RZ, RZ, PT, P1 ;  /* 0x000000ffff00720c */ /* 0x000fe40003f25310 */
[----:B------:R-:W-:Y:S01]  /*0ab0*/  SEL R9, R9, R6, P0 ;  /* 0x0000000609097207 */ /* 0x000fe20000000000 */
[----:B------:R-:W-:Y:S01]  /*0ac0*/  IMAD.MOV.U32 R6, RZ, RZ, R4 ;  /* 0x000000ffff067224 */ /* 0x000fe200078e0004 */
[----:B------:R-:W-:Y:S02]  /*0ad0*/  SEL R8, R8, 0xffffffff, P1 ;  /* 0xffffffff08087807 */ /* 0x000fe40000800000 */
[----:B------:R-:W-:Y:S01]  /*0ae0*/  SEL R9, R9, 0xffffffff, P1 ;  /* 0xffffffff09097807 */ /* 0x000fe20000800000 */
[----:B------:R-:W-:Y:S06]  /*0af0*/  RET.REL.NODEC R6 `(_Z6primosPci) ;  /* 0xfffffff406407950 */ /* 0x000fec0003c3ffff */
.L_x_7:
[----:B------:R-:W-:-:S00]  /*0b00*/  BRA `(.L_x_7) ;  /* 0xfffffffc00fc7947 */ /* 0x000fc0000383ffff */
[----:B------:R-:W-:-:S00]  /*0b10*/  NOP ;  /* 0x0000000000007918 */ /* 0x000fc00000000000 */
        /* <DEDUP_REMOVED lines=14> */
.L_x_8:


//--------------------- .nv.shared.reserved.0     --------------------------
	.section	.nv.shared.reserved.0,"aw",@nobits
	.weak		__nv_reservedSMEM_offset_0_alias
	.size		__nv_reservedSMEM_offset_0_alias, 0, 64
	.other		__nv_reservedSMEM_offset_0_alias,@"STO_CUDA_RESERVED_SHARED STV_DEFAULT"
__nv_reservedSMEM_offset_0_alias:
	.zero		0
	.zero		64


//--------------------- .nv.constant0._Z6primosPci --------------------------
	.section	.nv.constant0._Z6primosPci,"a",@progbits
	.sectionflags	@""
	.align	4
.nv.constant0._Z6primosPci:
	.zero		908


//--------------------- SYMBOLS --------------------------

	.type		.nv.reservedSmem.offset0,@object
	.size		.nv.reservedSmem.offset0,0x4
